	.headerflags	@"EF_CUDA_TEXMODE_UNIFIED EF_CUDA_64BIT_ADDRESS EF_CUDA_ACCELERATORS EF_CUDA_SM90 EF_CUDA_VIRTUAL_SM(EF_CUDA_SM90)"
	.elftype	@"ET_EXEC"


//--------------------- .nv.info                  --------------------------
	.section	.nv.info,"",@"SHT_CUDA_INFO"
	.align	4


	//----- nvinfo : EIATTR_REGCOUNT
	.align		4
        /*0000*/ 	.byte	0x04, 0x2f
        /*0002*/ 	.short	(.L_1 - .L_0)
	.align		4
.L_0:
        /*0004*/ 	.word	index@(triton_per_fused_cat_pow_sum_32)
        /*0008*/ 	.word	0x0000001e


	//----- nvinfo : EIATTR_MIN_STACK_SIZE
	.align		4
.L_1:
        /*000c*/ 	.byte	0x04, 0x12
        /*000e*/ 	.short	(.L_3 - .L_2)
	.align		4
.L_2:
        /*0010*/ 	.word	index@(triton_per_fused_cat_pow_sum_32)
        /*0014*/ 	.word	0x00000000


	//----- nvinfo : EIATTR_FRAME_SIZE
	.align		4
.L_3:
        /*0018*/ 	.byte	0x04, 0x11
        /*001a*/ 	.short	(.L_5 - .L_4)
	.align		4
.L_4:
        /*001c*/ 	.word	index@(triton_per_fused_cat_pow_sum_32)
        /*0020*/ 	.word	0x00000000


	//----- nvinfo : EIATTR_MIN_STACK_SIZE
	.align		4
.L_5:
        /*0024*/ 	.byte	0x04, 0x12
        /*0026*/ 	.short	(.L_7 - .L_6)
	.align		4
.L_6:
        /*0028*/ 	.word	index@(triton_per_fused_cat_pow_sum_32)
        /*002c*/ 	.word	0x00000000
.L_7:


//--------------------- .nv.info.triton_per_fused_cat_pow_sum_32 --------------------------
	.section	.nv.info.triton_per_fused_cat_pow_sum_32,"",@"SHT_CUDA_INFO"
	.sectionflags	@""
	.align	4


	//----- nvinfo : EIATTR_CUDA_API_VERSION
	.align		4
        /*0000*/ 	.byte	0x04, 0x37
        /*0002*/ 	.short	(.L_9 - .L_8)
.L_8:
        /*0004*/ 	.word	0x0000007c


	//----- nvinfo : EIATTR_KPARAM_INFO
	.align		4
.L_9:
        /*0008*/ 	.byte	0x04, 0x17
        /*000a*/ 	.short	(.L_11 - .L_10)
.L_10:
        /*000c*/ 	.word	0x00000000
        /*0010*/ 	.short	0x0006
        /*0012*/ 	.short	0x002c
        /*0014*/ 	.byte	0x00, 0xf0, 0x11, 0x00


	//----- nvinfo : EIATTR_KPARAM_INFO
	.align		4
.L_11:
        /*0018*/ 	.byte	0x04, 0x17
        /*001a*/ 	.short	(.L_13 - .L_12)
.L_12:
        /*001c*/ 	.word	0x00000000
        /*0020*/ 	.short	0x0005
        /*0022*/ 	.short	0x0028
        /*0024*/ 	.byte	0x00, 0xf0, 0x11, 0x00


	//----- nvinfo : EIATTR_KPARAM_INFO
	.align		4
.L_13:
        /*0028*/ 	.byte	0x04, 0x17
        /*002a*/ 	.short	(.L_15 - .L_14)
.L_14:
        /*002c*/ 	.word	0x00000000
        /*0030*/ 	.short	0x0004
        /*0032*/ 	.short	0x0020
        /*0034*/ 	.byte	0x00, 0xf4, 0x21, 0x00


	//----- nvinfo : EIATTR_KPARAM_INFO
	.align		4
.L_15:
        /*0038*/ 	.byte	0x04, 0x17
        /*003a*/ 	.short	(.L_17 - .L_16)
.L_16:
        /*003c*/ 	.word	0x00000000
        /*0040*/ 	.short	0x0003
        /*0042*/ 	.short	0x0018
        /*0044*/ 	.byte	0x00, 0xf4, 0x21, 0x00


	//----- nvinfo : EIATTR_KPARAM_INFO
	.align		4
.L_17:
        /*0048*/ 	.byte	0x04, 0x17
        /*004a*/ 	.short	(.L_19 - .L_18)
.L_18:
        /*004c*/ 	.word	0x00000000
        /*0050*/ 	.short	0x0002
        /*0052*/ 	.short	0x0010
        /*0054*/ 	.byte	0x00, 0xf4, 0x21, 0x00


	//----- nvinfo : EIATTR_KPARAM_INFO
	.align		4
.L_19:
        /*0058*/ 	.byte	0x04, 0x17
        /*005a*/ 	.short	(.L_21 - .L_20)
.L_20:
        /*005c*/ 	.word	0x00000000
        /*0060*/ 	.short	0x0001
        /*0062*/ 	.short	0x0008
        /*0064*/ 	.byte	0x00, 0xf4, 0x21, 0x00


	//----- nvinfo : EIATTR_KPARAM_INFO
	.align		4
.L_21:
        /*0068*/ 	.byte	0x04, 0x17
        /*006a*/ 	.short	(.L_23 - .L_22)
.L_22:
        /*006c*/ 	.word	0x00000000
        /*0070*/ 	.short	0x0000
        /*0072*/ 	.short	0x0000
        /*0074*/ 	.byte	0x00, 0xf4, 0x21, 0x00


	//----- nvinfo : EIATTR_SPARSE_MMA_MASK
	.align		4
.L_23:
        /*0078*/ 	.byte	0x03, 0x50
        /*007a*/ 	.short	0x0000


	//----- nvinfo : EIATTR_MAXREG_COUNT
	.align		4
        /*007c*/ 	.byte	0x03, 0x1b
        /*007e*/ 	.short	0x00ff


	//----- nvinfo : EIATTR_COOP_GROUP_MASK_REGIDS
	.align		4
        /*0080*/ 	.byte	0x04, 0x29
        /*0082*/ 	.short	(.L_25 - .L_24)


	//   ....[0]....
.L_24:
        /*0084*/ 	.word	0xffffffff


	//   ....[1]....
        /*0088*/ 	.word	0xffffffff


	//   ....[2]....
        /*008c*/ 	.word	0xffffffff


	//   ....[3]....
        /*0090*/ 	.word	0xffffffff


	//   ....[4]....
        /*0094*/ 	.word	0xffffffff


	//   ....[5]....
        /*0098*/ 	.word	0xffffffff


	//   ....[6]....
        /*009c*/ 	.word	0xffffffff


	//----- nvinfo : EIATTR_COOP_GROUP_INSTR_OFFSETS
	.align		4
.L_25:
        /*00a0*/ 	.byte	0x04, 0x28
        /*00a2*/ 	.short	(.L_27 - .L_26)


	//   ....[0]....
.L_26:
        /*00a4*/ 	.word	0x000004f0


	//   ....[1]....
        /*00a8*/ 	.word	0x00000510


	//   ....[2]....
        /*00ac*/ 	.word	0x00000540


	//   ....[3]....
        /*00b0*/ 	.word	0x00000570


	//   ....[4]....
        /*00b4*/ 	.word	0x00000590


	//   ....[5]....
        /*00b8*/ 	.word	0x00000600


	//   ....[6]....
        /*00bc*/ 	.word	0x00000620


	//----- nvinfo : EIATTR_EXIT_INSTR_OFFSETS
	.align		4
.L_27:
        /*00c0*/ 	.byte	0x04, 0x1c
        /*00c2*/ 	.short	(.L_29 - .L_28)


	//   ....[0]....
.L_28:
        /*00c4*/ 	.word	0x000006b0


	//   ....[1]....
        /*00c8*/ 	.word	0x000006d0


	//----- nvinfo : EIATTR_REQNTID
	.align		4
.L_29:
        /*00cc*/ 	.byte	0x04, 0x10
        /*00ce*/ 	.short	(.L_31 - .L_30)
.L_30:
        /*00d0*/ 	.word	0x00000080
        /*00d4*/ 	.word	0x00000001
        /*00d8*/ 	.word	0x00000001


	//----- nvinfo : EIATTR_CBANK_PARAM_SIZE
	.align		4
.L_31:
        /*00dc*/ 	.byte	0x03, 0x19
        /*00de*/ 	.short	0x0030


	//----- nvinfo : EIATTR_PARAM_CBANK
	.align		4
        /*00e0*/ 	.byte	0x04, 0x0a
        /*00e2*/ 	.short	(.L_33 - .L_32)
	.align		4
.L_32:
        /*00e4*/ 	.word	index@(.nv.constant0.triton_per_fused_cat_pow_sum_32)
        /*00e8*/ 	.short	0x0210
        /*00ea*/ 	.short	0x0030


	//----- nvinfo : EIATTR_SW_WAR
	.align		4
.L_33:
        /*00ec*/ 	.byte	0x04, 0x36
        /*00ee*/ 	.short	(.L_35 - .L_34)
.L_34:
        /*00f0*/ 	.word	0x00000008
.L_35:


//--------------------- .nv.callgraph             --------------------------
	.section	.nv.callgraph,"",@"SHT_CUDA_CALLGRAPH"
	.align	4
	.sectionentsize	8
	.align		4
        /*0000*/ 	.word	0x00000000
	.align		4
        /*0004*/ 	.word	0xffffffff
	.align		4
        /*0008*/ 	.word	0x00000000
	.align		4
        /*000c*/ 	.word	0xfffffffe
	.align		4
        /*0010*/ 	.word	0x00000000
	.align		4
        /*0014*/ 	.word	0xfffffffd
	.align		4
        /*0018*/ 	.word	0x00000000
	.align		4
        /*001c*/ 	.word	0xfffffffc


//--------------------- .text.triton_per_fused_cat_pow_sum_32 --------------------------
	.section	.text.triton_per_fused_cat_pow_sum_32,"ax",@progbits
	.sectionflags	@"SHF_BARRIERS=1"
	.align	128
        .global         triton_per_fused_cat_pow_sum_32
        .type           triton_per_fused_cat_pow_sum_32,@function
        .size           triton_per_fused_cat_pow_sum_32,(.L_x_1 - triton_per_fused_cat_pow_sum_32)
        .other          triton_per_fused_cat_pow_sum_32,@"STO_CUDA_ENTRY STV_DEFAULT"
triton_per_fused_cat_pow_sum_32:
.text.triton_per_fused_cat_pow_sum_32:
[----:B------:R-:W0:Y:S01]  /*0000*/  LDC R1, c[0x0][0x28] ;  /* 0x00000a00ff017b82 */ /* 0x000e220000000800 */
[----:B------:R-:W1:Y:S07]  /*0010*/  S2R R22, SR_TID.X ;  /* 0x0000000000167919 */ /* 0x000e6e0000002100 */
[----:B------:R-:W2:Y:S01]  /*0020*/  LDC.64 R18, c[0x0][0x210] ;  /* 0x00008400ff127b82 */ /* 0x000ea20000000a00 */
[----:B------:R-:W-:Y:S02]  /*0030*/  CS2R R4, SRZ ;  /* 0x0000000000047805 */ /* 0x000fe4000001ff00 */
[----:B------:R-:W-:Y:S01]  /*0040*/  CS2R R6, SRZ ;  /* 0x0000000000067805 */ /* 0x000fe2000001ff00 */
[----:B------:R-:W3:Y:S01]  /*0050*/  S2R R0, SR_CTAID.X ;  /* 0x0000000000007919 */ /* 0x000ee20000002500 */
[----:B------:R-:W-:-:S02]  /*0060*/  CS2R R8, SRZ ;  /* 0x0000000000087805 */ /* 0x000fc4000001ff00 */
[----:B------:R-:W-:Y:S01]  /*0070*/  CS2R R10, SRZ ;  /* 0x00000000000a7805 */ /* 0x000fe2000001ff00 */
[----:B------:R-:W-:Y:S01]  /*0080*/  ULDC.64 UR6, c[0x0][0x208] ;  /* 0x0000820000067ab9 */ /* 0x000fe20000000a00 */
[----:B------:R-:W4:Y:S08]  /*0090*/  LDC.64 R14, c[0x0][0x218] ;  /* 0x00008600ff0e7b82 */ /* 0x000f300000000a00 */
[----:B------:R-:W5:Y:S08]  /*00a0*/  LDC.64 R20, c[0x0][0x220] ;  /* 0x00008800ff147b82 */ /* 0x000f700000000a00 */
[----:B------:R-:W5:Y:S01]  /*00b0*/  LDC.64 R12, c[0x0][0x228] ;  /* 0x00008a00ff0c7b82 */ /* 0x000f620000000a00 */
[----:B-1----:R-:W-:-:S05]  /*00c0*/  IMAD.SHL.U32 R2, R22, 0x4, RZ ;  /* 0x0000000416027824 */ /* 0x002fca00078e00ff */
[----:B------:R-:W-:-:S04]  /*00d0*/  LOP3.LUT R27, R2, 0x1fc, RZ, 0xc0, !PT ;  /* 0x000001fc021b7812 */ /* 0x000fc800078ec0ff */
[C---:B------:R-:W-:Y:S01]  /*00e0*/  ISETP.GE.U32.AND P0, PT, R27.reuse, 0x100, PT ;  /* 0x000001001b00780c */ /* 0x040fe20003f06070 */
[----:B---3--:R-:W-:Y:S01]  /*00f0*/  IMAD R17, R0, 0x100, R27 ;  /* 0x0000010000117824 */ /* 0x008fe200078e021b */
[C---:B------:R-:W-:Y:S01]  /*0100*/  ISETP.GT.U32.AND P3, PT, R27.reuse, 0xff, PT ;  /* 0x000000ff1b00780c */ /* 0x040fe20003f64070 */
[----:B----4-:R-:W-:-:S04]  /*0110*/  IMAD.WIDE.U32 R24, R27, 0x4, R14 ;  /* 0x000000041b187825 */ /* 0x010fc800078e000e */
[----:B--2---:R-:W-:-:S04]  /*0120*/  IMAD.WIDE R18, R17, 0x4, R18 ;  /* 0x0000000411127825 */ /* 0x004fc800078e0212 */
[----:B------:R-:W-:Y:S01]  /*0130*/  VIADD R17, R17, 0xffffff00 ;  /* 0xffffff0011117836 */ /* 0x000fe20000000000 */
[----:B------:R-:W-:Y:S01]  /*0140*/  CS2R R14, SRZ ;  /* 0x00000000000e7805 */ /* 0x000fe2000001ff00 */
[----:B------:R1:W2:Y:S01]  /*0150*/  @!P0 LDG.E.EL.128 R4, desc[UR6][R18.64] ;  /* 0x0000000612048981 */ /* 0x0002a2000c2e1d00 */
[----:B0----5:R-:W-:Y:S01]  /*0160*/  IMAD.WIDE.U32 R26, R27, 0x4, R12 ;  /* 0x000000041b1a7825 */ /* 0x021fe200078e000c */
[----:B------:R-:W-:Y:S02]  /*0170*/  CS2R R12, SRZ ;  /* 0x00000000000c7805 */ /* 0x000fe4000001ff00 */
[----:B------:R0:W3:Y:S01]  /*0180*/  @!P0 LDG.E.EL.128 R8, desc[UR6][R24.64] ;  /* 0x0000000618088981 */ /* 0x0000e2000c2e1d00 */
[----:B------:R-:W-:Y:S01]  /*0190*/  IMAD.WIDE R20, R17, 0x4, R20 ;  /* 0x0000000411147825 */ /* 0x000fe200078e0214 */
[----:B------:R-:W-:Y:S02]  /*01a0*/  CS2R R16, SRZ ;  /* 0x0000000000107805 */ /* 0x000fe4000001ff00 */
[----:B-1----:R-:W-:-:S02]  /*01b0*/  CS2R R18, SRZ ;  /* 0x0000000000127805 */ /* 0x002fc4000001ff00 */
[----:B------:R-:W4:Y:S04]  /*01c0*/  @P3 LDG.E.EL.128 R12, desc[UR6][R20.64] ;  /* 0x00000006140c3981 */ /* 0x000f28000c2e1d00 */
[----:B------:R-:W5:Y:S01]  /*01d0*/  @P3 LDG.E.EL.128 R16, desc[UR6][R26.64+-0x400] ;  /* 0xfffc00061a103981 */ /* 0x000f62000c2e1d00 */
[----:B------:R-:W1:Y:S01]  /*01e0*/  S2UR UR5, SR_CgaCtaId ;  /* 0x00000000000579c3 */ /* 0x000e620000008800 */
[----:B------:R-:W-:Y:S02]  /*01f0*/  UMOV UR4, 0x400 ;  /* 0x0000040000047882 */ /* 0x000fe40000000000 */
[----:B-1----:R-:W-:Y:S01]  /*0200*/  UPRMT UR4, UR5, 0x654, UR4 ;  /* 0x0000065405047896 */ /* 0x002fe20008000004 */
[----:B--2---:R-:W-:Y:S02]  /*0210*/  SEL R23, R6, RZ, !P0 ;  /* 0x000000ff06177207 */ /* 0x004fe40004000000 */
[----:B------:R-:W-:-:S02]  /*0220*/  SEL R5, R5, RZ, !P0 ;  /* 0x000000ff05057207 */ /* 0x000fc40004000000 */
[----:B0-----:R-:W-:Y:S02]  /*0230*/  SEL R24, R7, RZ, !P0 ;  /* 0x000000ff07187207 */ /* 0x001fe40004000000 */
[----:B---3--:R-:W-:Y:S02]  /*0240*/  SEL R6, R9, RZ, !P0 ;  /* 0x000000ff09067207 */ /* 0x008fe40004000000 */
[----:B------:R-:W-:Y:S02]  /*0250*/  SEL R4, R4, RZ, !P0 ;  /* 0x000000ff04047207 */ /* 0x000fe40004000000 */
[----:B------:R-:W-:Y:S02]  /*0260*/  SEL R7, R8, RZ, !P0 ;  /* 0x000000ff08077207 */ /* 0x000fe40004000000 */
[----:B------:R-:W-:Y:S02]  /*0270*/  SEL R10, R10, RZ, !P0 ;  /* 0x000000ff0a0a7207 */ /* 0x000fe40004000000 */
[----:B------:R-:W-:-:S02]  /*0280*/  SEL R11, R11, RZ, !P0 ;  /* 0x000000ff0b0b7207 */ /* 0x000fc40004000000 */
[C---:B------:R-:W-:Y:S01]  /*0290*/  FSETP.GEU.AND P5, PT, R5.reuse, -R6, PT ;  /* 0x800000060500720b */ /* 0x040fe20003fae000 */
[----:B------:R-:W-:Y:S01]  /*02a0*/  FADD R6, R5, R6 ;  /* 0x0000000605067221 */ /* 0x000fe20000000000 */
[----:B----4-:R-:W-:Y:S01]  /*02b0*/  SEL R8, R13, RZ, P3 ;  /* 0x000000ff0d087207 */ /* 0x010fe20001800000 */
[C---:B------:R-:W-:Y:S01]  /*02c0*/  FADD R5, R4.reuse, R7 ;  /* 0x0000000704057221 */ /* 0x040fe20000000000 */
[----:B-----5:R-:W-:Y:S02]  /*02d0*/  SEL R17, R17, RZ, P3 ;  /* 0x000000ff11117207 */ /* 0x020fe40001800000 */
[----:B------:R-:W-:Y:S01]  /*02e0*/  FSETP.GEU.AND P4, PT, R4, -R7, PT ;  /* 0x800000070400720b */ /* 0x000fe20003f8e000 */
[C---:B------:R-:W-:Y:S01]  /*02f0*/  FADD R7, R23.reuse, R10 ;  /* 0x0000000a17077221 */ /* 0x040fe20000000000 */
[----:B------:R-:W-:Y:S01]  /*0300*/  FSETP.GEU.AND P2, PT, R23, -R10, PT ;  /* 0x8000000a1700720b */ /* 0x000fe20003f4e000 */
[C---:B------:R-:W-:Y:S01]  /*0310*/  FADD R4, R24.reuse, R11 ;  /* 0x0000000b18047221 */ /* 0x040fe20000000000 */
[----:B------:R-:W-:-:S02]  /*0320*/  FSETP.GEU.AND P1, PT, R24, -R11, PT ;  /* 0x8000000b1800720b */ /* 0x000fc40003f2e000 */
[----:B------:R-:W-:Y:S02]  /*0330*/  SEL R9, R12, RZ, P3 ;  /* 0x000000ff0c097207 */ /* 0x000fe40001800000 */
[----:B------:R-:W-:Y:S02]  /*0340*/  SEL R11, R14, RZ, P3 ;  /* 0x000000ff0e0b7207 */ /* 0x000fe40001800000 */
[----:B------:R-:W-:Y:S02]  /*0350*/  SEL R10, R15, RZ, P3 ;  /* 0x000000ff0f0a7207 */ /* 0x000fe40001800000 */
[----:B------:R-:W-:Y:S02]  /*0360*/  SEL R16, R16, RZ, P3 ;  /* 0x000000ff10107207 */ /* 0x000fe40001800000 */
[----:B------:R-:W-:Y:S02]  /*0370*/  SEL R18, R18, RZ, P3 ;  /* 0x000000ff12127207 */ /* 0x000fe40001800000 */
[----:B------:R-:W-:-:S02]  /*0380*/  SEL R19, R19, RZ, P3 ;  /* 0x000000ff13137207 */ /* 0x000fc40001800000 */
[C---:B------:R-:W-:Y:S01]  /*0390*/  FSETP.GEU.AND P3, PT, R8.reuse, -R17, PT ;  /* 0x800000110800720b */ /* 0x040fe20003f6e000 */
[----:B------:R-:W-:Y:S01]  /*03a0*/  FADD R17, R8, R17 ;  /* 0x0000001108117221 */ /* 0x000fe20000000000 */
[----:B------:R-:W-:Y:S02]  /*03b0*/  FSEL R6, R6, RZ, P5 ;  /* 0x000000ff06067208 */ /* 0x000fe40002800000 */
[C---:B------:R-:W-:Y:S01]  /*03c0*/  FSETP.GEU.AND P5, PT, R9.reuse, -R16, PT ;  /* 0x800000100900720b */ /* 0x040fe20003fae000 */
[----:B------:R-:W-:Y:S01]  /*03d0*/  FADD R16, R9, R16 ;  /* 0x0000001009107221 */ /* 0x000fe20000000000 */
[----:B------:R-:W-:Y:S02]  /*03e0*/  @P0 FSEL R6, R17, RZ, P3 ;  /* 0x000000ff11060208 */ /* 0x000fe40001800000 */
[C---:B------:R-:W-:Y:S01]  /*03f0*/  FSETP.GEU.AND P3, PT, R11.reuse, -R18, PT ;  /* 0x800000120b00720b */ /* 0x040fe20003f6e000 */
[----:B------:R-:W-:Y:S01]  /*0400*/  FADD R18, R11, R18 ;  /* 0x000000120b127221 */ /* 0x000fe20000000000 */
[----:B------:R-:W-:Y:S01]  /*0410*/  FSEL R5, R5, RZ, P4 ;  /* 0x000000ff05057208 */ /* 0x000fe20002000000 */
[----:B------:R-:W-:Y:S01]  /*0420*/  FMUL R6, R6, R6 ;  /* 0x0000000606067220 */ /* 0x000fe20000400000 */
[----:B------:R-:W-:-:S02]  /*0430*/  @P0 FSEL R5, R16, RZ, P5 ;  /* 0x000000ff10050208 */ /* 0x000fc40002800000 */
[----:B------:R-:W-:Y:S02]  /*0440*/  FSEL R7, R7, RZ, P2 ;  /* 0x000000ff07077208 */ /* 0x000fe40001000000 */
[C---:B------:R-:W-:Y:S01]  /*0450*/  FSETP.GEU.AND P2, PT, R10.reuse, -R19, PT ;  /* 0x800000130a00720b */ /* 0x040fe20003f4e000 */
[----:B------:R-:W-:Y:S01]  /*0460*/  FADD R19, R10, R19 ;  /* 0x000000130a137221 */ /* 0x000fe20000000000 */
[----:B------:R-:W-:Y:S01]  /*0470*/  @P0 FSEL R7, R18, RZ, P3 ;  /* 0x000000ff12070208 */ /* 0x000fe20001800000 */
[----:B------:R-:W-:Y:S01]  /*0480*/  FFMA R6, R5, R5, R6 ;  /* 0x0000000505067223 */ /* 0x000fe20000000006 */
[----:B------:R-:W-:Y:S02]  /*0490*/  FSEL R4, R4, RZ, P1 ;  /* 0x000000ff04047208 */ /* 0x000fe40000800000 */
[----:B------:R-:W-:Y:S01]  /*04a0*/  @P0 FSEL R4, R19, RZ, P2 ;  /* 0x000000ff13040208 */ /* 0x000fe20001000000 */
[----:B------:R-:W-:Y:S01]  /*04b0*/  FFMA R7, R7, R7, R6 ;  /* 0x0000000707077223 */ /* 0x000fe20000000006 */
[----:B------:R-:W-:-:S02]  /*04c0*/  LOP3.LUT P0, RZ, R22, 0x1f, RZ, 0xc0, !PT ;  /* 0x0000001f16ff7812 */ /* 0x000fc4000780c0ff */
[----:B------:R-:W-:Y:S01]  /*04d0*/  ISETP.GE.AND P1, PT, R22, 0x4, PT ;  /* 0x000000041600780c */ /* 0x000fe20003f26270 */
[----:B------:R-:W-:-:S05]  /*04e0*/  FFMA R7, R4, R4, R7 ;  /* 0x0000000404077223 */ /* 0x000fca0000000007 */
[----:B------:R-:W0:Y:S02]  /*04f0*/  SHFL.BFLY PT, R4, R7, 0x10, 0x1f ;  /* 0x0e001f0007047f89 */ /* 0x000e2400000e0000 */
[----:B0-----:R-:W-:-:S05]  /*0500*/  FADD R4, R7, R4 ;  /* 0x0000000407047221 */ /* 0x001fca0000000000 */
[----:B------:R-:W0:Y:S02]  /*0510*/  SHFL.BFLY PT, R5, R4, 0x8, 0x1f ;  /* 0x0d001f0004057f89 */ /* 0x000e2400000e0000 */
[----:B0-----:R-:W-:Y:S01]  /*0520*/  FADD R5, R4, R5 ;  /* 0x0000000504057221 */ /* 0x001fe20000000000 */
[----:B------:R-:W-:-:S04]  /*0530*/  SHF.R.U32.HI R4, RZ, 0x3, R22 ;  /* 0x00000003ff047819 */ /* 0x000fc80000011616 */
[----:B------:R-:W0:Y:S01]  /*0540*/  SHFL.BFLY PT, R6, R5, 0x4, 0x1f ;  /* 0x0c801f0005067f89 */ /* 0x000e2200000e0000 */
[----:B------:R-:W-:Y:S01]  /*0550*/  LOP3.LUT R4, R4, 0xc, RZ, 0xc0, !PT ;  /* 0x0000000c04047812 */ /* 0x000fe200078ec0ff */
[----:B0-----:R-:W-:-:S05]  /*0560*/  FADD R6, R5, R6 ;  /* 0x0000000605067221 */ /* 0x001fca0000000000 */
[----:B------:R-:W0:Y:S02]  /*0570*/  SHFL.BFLY PT, R9, R6, 0x2, 0x1f ;  /* 0x0c401f0006097f89 */ /* 0x000e2400000e0000 */
[----:B0-----:R-:W-:-:S05]  /*0580*/  FADD R9, R6, R9 ;  /* 0x0000000906097221 */ /* 0x001fca0000000000 */
[----:B------:R-:W0:Y:S02]  /*0590*/  SHFL.BFLY PT, R8, R9, 0x1, 0x1f ;  /* 0x0c201f0009087f89 */ /* 0x000e2400000e0000 */
[----:B0-----:R-:W-:-:S05]  /*05a0*/  FADD R11, R9, R8 ;  /* 0x00000008090b7221 */ /* 0x001fca0000000000 */
[----:B------:R-:W-:Y:S01]  /*05b0*/  @!P0 STS [R4+UR4], R11 ;  /* 0x0000000b04008988 */ /* 0x000fe20008000804 */
[----:B------:R-:W-:Y:S01]  /*05c0*/  BAR.SYNC.DEFER_BLOCKING 0x0 ;  /* 0x0000000000007b1d */ /* 0x000fe20000010000 */
[----:B------:R-:W-:-:S04]  /*05d0*/  LOP3.LUT P0, RZ, R22, 0x3, RZ, 0xc0, !PT ;  /* 0x0000000316ff7812 */ /* 0x000fc8000780c0ff */
[----:B------:R-:W-:Y:S01]  /*05e0*/  ISETP.LT.AND P0, PT, R22, 0x4, !P0 ;  /* 0x000000041600780c */ /* 0x000fe20004701270 */
[----:B------:R-:W0:Y:S04]  /*05f0*/  @!P1 LDS R3, [R2+UR4] ;  /* 0x0000000402039984 */ /* 0x000e280008000800 */
[----:B0-----:R-:W0:Y:S02]  /*0600*/  SHFL.BFLY PT, R6, R3, 0x2, 0x1f ;  /* 0x0c401f0003067f89 */ /* 0x001e2400000e0000 */
[----:B0-----:R-:W-:-:S05]  /*0610*/  FADD R6, R3, R6 ;  /* 0x0000000603067221 */ /* 0x001fca0000000000 */
[----:B------:R-:W0:Y:S02]  /*0620*/  SHFL.BFLY PT, R5, R6, 0x1, 0x1f ;  /* 0x0c201f0006057f89 */ /* 0x000e2400000e0000 */
[----:B0-----:R-:W-:Y:S02]  /*0630*/  FADD R7, R6, R5 ;  /* 0x0000000506077221 */ /* 0x001fe40000000000 */
[----:B------:R-:W0:Y:S03]  /*0640*/  LDC.64 R4, c[0x0][0x230] ;  /* 0x00008c00ff047b82 */ /* 0x000e260000000a00 */
[----:B------:R-:W-:Y:S05]  /*0650*/  @P0 STS [R2+UR4], R7 ;  /* 0x0000000702000988 */ /* 0x000fea0008000804 */
[----:B------:R-:W-:Y:S01]  /*0660*/  BAR.SYNC.DEFER_BLOCKING 0x0 ;  /* 0x0000000000007b1d */ /* 0x000fe20000010000 */
[----:B------:R-:W-:Y:S01]  /*0670*/  LOP3.LUT P0, RZ, R22, 0x7f, RZ, 0xc0, !PT ;  /* 0x0000007f16ff7812 */ /* 0x000fe2000780c0ff */
[----:B0-----:R-:W-:-:S04]  /*0680*/  IMAD.WIDE R4, R0, 0x4, R4 ;  /* 0x0000000400047825 */ /* 0x001fc800078e0204 */
[----:B------:R-:W0:Y:S02]  /*0690*/  LDS R8, [UR4] ;  /* 0x00000004ff087984 */ /* 0x000e240008000800 */
[----:B0-----:R-:W-:-:S06]  /*06a0*/  FADD R3, RZ, R8 ;  /* 0x00000008ff037221 */ /* 0x001fcc0000000000 */
[----:B------:R-:W-:Y:S05]  /*06b0*/  @P0 EXIT ;  /* 0x000000000000094d */ /* 0x000fea0003800000 */
[----:B------:R-:W-:Y:S01]  /*06c0*/  STG.E desc[UR6][R4.64], R3 ;  /* 0x0000000304007986 */ /* 0x000fe2000c101906 */
[----:B------:R-:W-:Y:S05]  /*06d0*/  EXIT ;  /* 0x000000000000794d */ /* 0x000fea0003800000 */
.L_x_0:
[----:B------:R-:W-:-:S00]  /*06e0*/  BRA `(.L_x_0) ;  /* 0xfffffffc00fc7947 */ /* 0x000fc0000383ffff */
[----:B------:R-:W-:-:S00]  /*06f0*/  NOP ;  /* 0x0000000000007918 */ /* 0x000fc00000000000 */
        /* <DEDUP_REMOVED lines=8> */
.L_x_1:


//--------------------- .nv.shared.triton_per_fused_cat_pow_sum_32 --------------------------
	.section	.nv.shared.triton_per_fused_cat_pow_sum_32,"aw",@nobits
	.sectionflags	@""
	.align	16
	.zero		1024


//--------------------- .nv.constant0.triton_per_fused_cat_pow_sum_32 --------------------------
	.section	.nv.constant0.triton_per_fused_cat_pow_sum_32,"a",@progbits
	.sectionflags	@""
	.align	4
.nv.constant0.triton_per_fused_cat_pow_sum_32:
	.zero		576
